	.headerflags	@"EF_CUDA_TEXMODE_UNIFIED EF_CUDA_64BIT_ADDRESS EF_CUDA_ACCELERATORS EF_CUDA_SM90 EF_CUDA_VIRTUAL_SM(EF_CUDA_SM90)"
	.elftype	@"ET_EXEC"


//--------------------- .nv.info                  --------------------------
	.section	.nv.info,"",@"SHT_CUDA_INFO"
	.align	4


	//----- nvinfo : EIATTR_REGCOUNT
	.align		4
        /*0000*/ 	.byte	0x04, 0x2f
        /*0002*/ 	.short	(.L_3 - .L_2)
	.align		4
.L_2:
        /*0004*/ 	.word	index@(triton_poi_fused__native_batch_norm_legit_no_training_add_native_batch_norm_backward_relu_15)
        /*0008*/ 	.word	0x00000022


	//----- nvinfo : EIATTR_MIN_STACK_SIZE
	.align		4
.L_3:
        /*000c*/ 	.byte	0x04, 0x12
        /*000e*/ 	.short	(.L_5 - .L_4)
	.align		4
.L_4:
        /*0010*/ 	.word	index@(triton_poi_fused__native_batch_norm_legit_no_training_add_native_batch_norm_backward_relu_15)
        /*0014*/ 	.word	0x00000000


	//----- nvinfo : EIATTR_FRAME_SIZE
	.align		4
.L_5:
        /*0018*/ 	.byte	0x04, 0x11
        /*001a*/ 	.short	(.L_7 - .L_6)
	.align		4
.L_6:
        /*001c*/ 	.word	index@(triton_poi_fused__native_batch_norm_legit_no_training_add_native_batch_norm_backward_relu_15)
        /*0020*/ 	.word	0x00000000


	//----- nvinfo : EIATTR_MIN_STACK_SIZE
	.align		4
.L_7:
        /*0024*/ 	.byte	0x04, 0x12
        /*0026*/ 	.short	(.L_9 - .L_8)
	.align		4
.L_8:
        /*0028*/ 	.word	index@(triton_poi_fused__native_batch_norm_legit_no_training_add_native_batch_norm_backward_relu_15)
        /*002c*/ 	.word	0x00000000
.L_9:


//--------------------- .nv.info.triton_poi_fused__native_batch_norm_legit_no_training_add_native_batch_norm_backward_relu_15 --------------------------
	.section	.nv.info.triton_poi_fused__native_batch_norm_legit_no_training_add_native_batch_norm_backward_relu_15,"",@"SHT_CUDA_INFO"
	.sectionflags	@""
	.align	4


	//----- nvinfo : EIATTR_CUDA_API_VERSION
	.align		4
        /*0000*/ 	.byte	0x04, 0x37
        /*0002*/ 	.short	(.L_11 - .L_10)
.L_10:
        /*0004*/ 	.word	0x0000007c


	//----- nvinfo : EIATTR_KPARAM_INFO
	.align		4
.L_11:
        /*0008*/ 	.byte	0x04, 0x17
        /*000a*/ 	.short	(.L_13 - .L_12)
.L_12:
        /*000c*/ 	.word	0x00000000
        /*0010*/ 	.short	0x000b
        /*0012*/ 	.short	0x0058
        /*0014*/ 	.byte	0x00, 0xf0, 0x11, 0x00


	//----- nvinfo : EIATTR_KPARAM_INFO
	.align		4
.L_13:
        /*0018*/ 	.byte	0x04, 0x17
        /*001a*/ 	.short	(.L_15 - .L_14)
.L_14:
        /*001c*/ 	.word	0x00000000
        /*0020*/ 	.short	0x000a
        /*0022*/ 	.short	0x0050
        /*0024*/ 	.byte	0x00, 0xf4, 0x21, 0x00


	//----- nvinfo : EIATTR_KPARAM_INFO
	.align		4
.L_15:
        /*0028*/ 	.byte	0x04, 0x17
        /*002a*/ 	.short	(.L_17 - .L_16)
.L_16:
        /*002c*/ 	.word	0x00000000
        /*0030*/ 	.short	0x0009
        /*0032*/ 	.short	0x0048
        /*0034*/ 	.byte	0x00, 0xf4, 0x21, 0x00


	//----- nvinfo : EIATTR_KPARAM_INFO
	.align		4
.L_17:
        /*0038*/ 	.byte	0x04, 0x17
        /*003a*/ 	.short	(.L_19 - .L_18)
.L_18:
        /*003c*/ 	.word	0x00000000
        /*0040*/ 	.short	0x0008
        /*0042*/ 	.short	0x0040
        /*0044*/ 	.byte	0x00, 0xf4, 0x21, 0x00


	//----- nvinfo : EIATTR_KPARAM_INFO
	.align		4
.L_19:
        /*0048*/ 	.byte	0x04, 0x17
        /*004a*/ 	.short	(.L_21 - .L_20)
.L_20:
        /*004c*/ 	.word	0x00000000
        /*0050*/ 	.short	0x0007
        /*0052*/ 	.short	0x0038
        /*0054*/ 	.byte	0x00, 0xf4, 0x21, 0x00


	//----- nvinfo : EIATTR_KPARAM_INFO
	.align		4
.L_21:
        /*0058*/ 	.byte	0x04, 0x17
        /*005a*/ 	.short	(.L_23 - .L_22)
.L_22:
        /*005c*/ 	.word	0x00000000
        /*0060*/ 	.short	0x0006
        /*0062*/ 	.short	0x0030
        /*0064*/ 	.byte	0x00, 0xf4, 0x21, 0x00


	//----- nvinfo : EIATTR_KPARAM_INFO
	.align		4
.L_23:
        /*0068*/ 	.byte	0x04, 0x17
        /*006a*/ 	.short	(.L_25 - .L_24)
.L_24:
        /*006c*/ 	.word	0x00000000
        /*0070*/ 	.short	0x0005
        /*0072*/ 	.short	0x0028
        /*0074*/ 	.byte	0x00, 0xf4, 0x21, 0x00


	//----- nvinfo : EIATTR_KPARAM_INFO
	.align		4
.L_25:
        /*0078*/ 	.byte	0x04, 0x17
        /*007a*/ 	.short	(.L_27 - .L_26)
.L_26:
        /*007c*/ 	.word	0x00000000
        /*0080*/ 	.short	0x0004
        /*0082*/ 	.short	0x0020
        /*0084*/ 	.byte	0x00, 0xf4, 0x21, 0x00


	//----- nvinfo : EIATTR_KPARAM_INFO
	.align		4
.L_27:
        /*0088*/ 	.byte	0x04, 0x17
        /*008a*/ 	.short	(.L_29 - .L_28)
.L_28:
        /*008c*/ 	.word	0x00000000
        /*0090*/ 	.short	0x0003
        /*0092*/ 	.short	0x0018
        /*0094*/ 	.byte	0x00, 0xf4, 0x21, 0x00


	//----- nvinfo : EIATTR_KPARAM_INFO
	.align		4
.L_29:
        /*0098*/ 	.byte	0x04, 0x17
        /*009a*/ 	.short	(.L_31 - .L_30)
.L_30:
        /*009c*/ 	.word	0x00000000
        /*00a0*/ 	.short	0x0002
        /*00a2*/ 	.short	0x0010
        /*00a4*/ 	.byte	0x00, 0xf4, 0x21, 0x00


	//----- nvinfo : EIATTR_KPARAM_INFO
	.align		4
.L_31:
        /*00a8*/ 	.byte	0x04, 0x17
        /*00aa*/ 	.short	(.L_33 - .L_32)
.L_32:
        /*00ac*/ 	.word	0x00000000
        /*00b0*/ 	.short	0x0001
        /*00b2*/ 	.short	0x0008
        /*00b4*/ 	.byte	0x00, 0xf4, 0x21, 0x00


	//----- nvinfo : EIATTR_KPARAM_INFO
	.align		4
.L_33:
        /*00b8*/ 	.byte	0x04, 0x17
        /*00ba*/ 	.short	(.L_35 - .L_34)
.L_34:
        /*00bc*/ 	.word	0x00000000
        /*00c0*/ 	.short	0x0000
        /*00c2*/ 	.short	0x0000
        /*00c4*/ 	.byte	0x00, 0xf4, 0x21, 0x00


	//----- nvinfo : EIATTR_SPARSE_MMA_MASK
	.align		4
.L_35:
        /*00c8*/ 	.byte	0x03, 0x50
        /*00ca*/ 	.short	0x0000


	//----- nvinfo : EIATTR_MAXREG_COUNT
	.align		4
        /*00cc*/ 	.byte	0x03, 0x1b
        /*00ce*/ 	.short	0x00ff


	//----- nvinfo : EIATTR_EXIT_INSTR_OFFSETS
	.align		4
        /*00d0*/ 	.byte	0x04, 0x1c
        /*00d2*/ 	.short	(.L_37 - .L_36)


	//   ....[0]....
.L_36:
        /*00d4*/ 	.word	0x00000a50


	//----- nvinfo : EIATTR_REQNTID
	.align		4
.L_37:
        /*00d8*/ 	.byte	0x04, 0x10
        /*00da*/ 	.short	(.L_39 - .L_38)
.L_38:
        /*00dc*/ 	.word	0x00000080
        /*00e0*/ 	.word	0x00000001
        /*00e4*/ 	.word	0x00000001


	//----- nvinfo : EIATTR_CBANK_PARAM_SIZE
	.align		4
.L_39:
        /*00e8*/ 	.byte	0x03, 0x19
        /*00ea*/ 	.short	0x005c


	//----- nvinfo : EIATTR_PARAM_CBANK
	.align		4
        /*00ec*/ 	.byte	0x04, 0x0a
        /*00ee*/ 	.short	(.L_41 - .L_40)
	.align		4
.L_40:
        /*00f0*/ 	.word	index@(.nv.constant0.triton_poi_fused__native_batch_norm_legit_no_training_add_native_batch_norm_backward_relu_15)
        /*00f4*/ 	.short	0x0210
        /*00f6*/ 	.short	0x005c


	//----- nvinfo : EIATTR_SW_WAR
	.align		4
.L_41:
        /*00f8*/ 	.byte	0x04, 0x36
        /*00fa*/ 	.short	(.L_43 - .L_42)
.L_42:
        /*00fc*/ 	.word	0x00000008
.L_43:


//--------------------- .nv.callgraph             --------------------------
	.section	.nv.callgraph,"",@"SHT_CUDA_CALLGRAPH"
	.align	4
	.sectionentsize	8
	.align		4
        /*0000*/ 	.word	0x00000000
	.align		4
        /*0004*/ 	.word	0xffffffff
	.align		4
        /*0008*/ 	.word	0x00000000
	.align		4
        /*000c*/ 	.word	0xfffffffe
	.align		4
        /*0010*/ 	.word	0x00000000
	.align		4
        /*0014*/ 	.word	0xfffffffd
	.align		4
        /*0018*/ 	.word	0x00000000
	.align		4
        /*001c*/ 	.word	0xfffffffc


//--------------------- .nv.constant4             --------------------------
	.section	.nv.constant4,"a",@progbits
	.align	8
	.align		8
.nv.constant4:
        /*0000*/ 	.dword	_$_str
	.align		8
        /*0008*/ 	.dword	_$_str_$_2


//--------------------- .text.triton_poi_fused__native_batch_norm_legit_no_training_add_native_batch_norm_backward_relu_15 --------------------------
	.section	.text.triton_poi_fused__native_batch_norm_legit_no_training_add_native_batch_norm_backward_relu_15,"ax",@progbits
	.align	128
        .global         triton_poi_fused__native_batch_norm_legit_no_training_add_native_batch_norm_backward_relu_15
        .type           triton_poi_fused__native_batch_norm_legit_no_training_add_native_batch_norm_backward_relu_15,@function
        .size           triton_poi_fused__native_batch_norm_legit_no_training_add_native_batch_norm_backward_relu_15,(.L_x_1 - triton_poi_fused__native_batch_norm_legit_no_training_add_native_batch_norm_backward_relu_15)
        .other          triton_poi_fused__native_batch_norm_legit_no_training_add_native_batch_norm_backward_relu_15,@"STO_CUDA_ENTRY STV_DEFAULT"
triton_poi_fused__native_batch_norm_legit_no_training_add_native_batch_norm_backward_relu_15:
.text.triton_poi_fused__native_batch_norm_legit_no_training_add_native_batch_norm_backward_relu_15:
[----:B------:R-:W-:Y:S01]  /*0000*/  LDC R1, c[0x0][0x28] ;  /* 0x00000a00ff017b82 */ /* 0x000fe20000000800 */
[----:B------:R-:W1:Y:S07]  /*0010*/  S2R R0, SR_TID.X ;  /* 0x0000000000007919 */ /* 0x000e6e0000002100 */
[----:B------:R-:W2:Y:S01]  /*0020*/  LDC.64 R4, c[0x0][0x240] ;  /* 0x00009000ff047b82 */ /* 0x000ea20000000a00 */
[----:B------:R-:W-:Y:S01]  /*0030*/  ULDC.64 UR4, c[0x0][0x208] ;  /* 0x0000820000047ab9 */ /* 0x000fe20000000a00 */
[----:B------:R-:W3:Y:S01]  /*0040*/  S2R R3, SR_CTAID.X ;  /* 0x0000000000037919 */ /* 0x000ee20000002500 */
[----:B------:R-:W-:-:S05]  /*0050*/  HFMA2.MMA R23, -RZ, RZ, 1.625, 0 ;  /* 0x3e800000ff177435 */ /* 0x000fca00000001ff */
[----:B------:R-:W4:Y:S08]  /*0060*/  LDC.64 R8, c[0x0][0x228] ;  /* 0x00008a00ff087b82 */ /* 0x000f300000000a00 */
[----:B------:R-:W5:Y:S08]  /*0070*/  LDC.64 R20, c[0x0][0x230] ;  /* 0x00008c00ff147b82 */ /* 0x000f700000000a00 */
[----:B------:R-:W5:Y:S01]  /*0080*/  LDC.64 R28, c[0x0][0x220] ;  /* 0x00008800ff1c7b82 */ /* 0x000f620000000a00 */
[----:B-1----:R-:W-:-:S02]  /*0090*/  SHF.L.U32 R0, R0, 0x2, RZ ;  /* 0x0000000200007819 */ /* 0x002fc400000006ff */
[----:B---3--:R-:W-:Y:S02]  /*00a0*/  SHF.R.S32.HI R2, RZ, 0x15, R3 ;  /* 0x00000015ff027819 */ /* 0x008fe40000011403 */
[----:B------:R-:W-:Y:S02]  /*00b0*/  LOP3.LUT R0, R0, 0x1fc, RZ, 0xc0, !PT ;  /* 0x000001fc00007812 */ /* 0x000fe400078ec0ff */
[----:B------:R-:W-:Y:S02]  /*00c0*/  SGXT R2, R2, 0x1 ;  /* 0x000000010202781a */ /* 0x000fe40000000200 */
[----:B------:R-:W-:-:S04]  /*00d0*/  LEA R3, R3, R0, 0xa ;  /* 0x0000000003037211 */ /* 0x000fc800078e50ff */
[----:B------:R-:W-:-:S04]  /*00e0*/  LEA.HI R2, R2, R3, RZ, 0x5 ;  /* 0x0000000302027211 */ /* 0x000fc800078f28ff */
[----:B------:R-:W-:-:S04]  /*00f0*/  LOP3.LUT R2, R2, 0xffffffe0, RZ, 0xc0, !PT ;  /* 0xffffffe002027812 */ /* 0x000fc800078ec0ff */
[----:B------:R-:W-:-:S05]  /*0100*/  IADD3 R26, R3, -R2, RZ ;  /* 0x80000002031a7210 */ /* 0x000fca0007ffe0ff */
[----:B--2---:R-:W-:-:S06]  /*0110*/  IMAD.WIDE R4, R26, 0x4, R4 ;  /* 0x000000041a047825 */ /* 0x004fcc00078e0204 */
[----:B------:R-:W2:Y:S01]  /*0120*/  LDG.E.EL.128 R4, desc[UR4][R4.64] ;  /* 0x0000000404047981 */ /* 0x000ea2000c2e1d00 */
[----:B----4-:R-:W-:-:S04]  /*0130*/  IMAD.WIDE R8, R3, 0x4, R8 ;  /* 0x0000000403087825 */ /* 0x010fc800078e0208 */
[C---:B-----5:R-:W-:Y:S01]  /*0140*/  IMAD.WIDE R20, R3.reuse, 0x4, R20 ;  /* 0x0000000403147825 */ /* 0x060fe200078e0214 */
[----:B------:R-:W3:Y:S04]  /*0150*/  LDG.E.128 R16, desc[UR4][R8.64] ;  /* 0x0000000408107981 */ /* 0x000ee8000c1e1d00 */
[----:B------:R-:W3:Y:S01]  /*0160*/  LDG.E.128 R12, desc[UR4][R20.64] ;  /* 0x00000004140c7981 */ /* 0x000ee2000c1e1d00 */
[----:B0-----:R-:W-:-:S04]  /*0170*/  IMAD.WIDE R28, R3, 0x4, R28 ;  /* 0x00000004031c7825 */ /* 0x001fc800078e021c */
[----:B--2---:R-:W-:Y:S01]  /*0180*/  FADD R0, R4, 9.9999997473787516356e-06 ;  /* 0x3727c5ac04007421 */ /* 0x004fe20000000000 */
[----:B------:R-:W-:Y:S01]  /*0190*/  FADD R7, R7, 9.9999997473787516356e-06 ;  /* 0x3727c5ac07077421 */ /* 0x000fe20000000000 */
[----:B------:R-:W-:Y:S01]  /*01a0*/  FADD R6, R6, 9.9999997473787516356e-06 ;  /* 0x3727c5ac06067421 */ /* 0x000fe20000000000 */
[----:B------:R-:W-:Y:S01]  /*01b0*/  FADD R2, R5, 9.9999997473787516356e-06 ;  /* 0x3727c5ac05027421 */ /* 0x000fe20000000000 */
[----:B------:R-:W0:Y:S08]  /*01c0*/  MUFU.SQRT R10, R0 ;  /* 0x00000000000a7308 */ /* 0x000e300000002000 */
[----:B------:R-:W1:Y:S01]  /*01d0*/  MUFU.SQRT R27, R7 ;  /* 0x00000007001b7308 */ /* 0x000e620000002000 */
[----:B0-----:R-:W-:-:S07]  /*01e0*/  FSETP.GT.AND P4, PT, R10, 8.50705917302346158658e+37, PT ;  /* 0x7e8000000a00780b */ /* 0x001fce0003f84000 */
[----:B------:R-:W0:Y:S01]  /*01f0*/  MUFU.SQRT R22, R6 ;  /* 0x0000000600167308 */ /* 0x000e220000002000 */
[----:B------:R-:W-:Y:S02]  /*0200*/  FSETP.GEU.AND P5, PT, R10, 1.175494350822287508e-38, PT ;  /* 0x008000000a00780b */ /* 0x000fe40003fae000 */
[----:B------:R-:W-:-:S05]  /*0210*/  FSEL R5, R23, 1, P4 ;  /* 0x3f80000017057808 */ /* 0x000fca0002000000 */
[----:B------:R-:W2:Y:S01]  /*0220*/  MUFU.SQRT R2, R2 ;  /* 0x0000000200027308 */ /* 0x000ea20000002000 */
[----:B------:R-:W-:Y:S01]  /*0230*/  @P4 FMUL R10, R10, 0.25 ;  /* 0x3e8000000a0a4820 */ /* 0x000fe20000400000 */
[----:B-1----:R-:W-:-:S04]  /*0240*/  FSETP.GT.AND P4, PT, R27, 8.50705917302346158658e+37, PT ;  /* 0x7e8000001b00780b */ /* 0x002fc80003f84000 */
[----:B------:R-:W-:Y:S01]  /*0250*/  @!P5 FMUL R5, R5, 16777216 ;  /* 0x4b8000000505d820 */ /* 0x000fe20000400000 */
[----:B0-----:R-:W-:Y:S01]  /*0260*/  FSETP.GT.AND P1, PT, R22, 8.50705917302346158658e+37, PT ;  /* 0x7e8000001600780b */ /* 0x001fe20003f24000 */
[----:B------:R-:W-:Y:S01]  /*0270*/  @!P5 FMUL R10, R10, 16777216 ;  /* 0x4b8000000a0ad820 */ /* 0x000fe20000400000 */
[C---:B------:R-:W-:Y:S02]  /*0280*/  FSETP.GEU.AND P5, PT, R27.reuse, 1.175494350822287508e-38, PT ;  /* 0x008000001b00780b */ /* 0x040fe40003fae000 */
[----:B------:R-:W-:Y:S01]  /*0290*/  FSETP.GEU.AND P0, PT, R22, 1.175494350822287508e-38, PT ;  /* 0x008000001600780b */ /* 0x000fe20003f0e000 */
[----:B------:R0:W1:Y:S01]  /*02a0*/  MUFU.RCP R0, R10 ;  /* 0x0000000a00007308 */ /* 0x0000620000001000 */
[C---:B--2---:R-:W-:Y:S02]  /*02b0*/  FSETP.GT.AND P3, PT, R2.reuse, 8.50705917302346158658e+37, PT ;  /* 0x7e8000000200780b */ /* 0x044fe40003f64000 */
[----:B------:R-:W-:Y:S01]  /*02c0*/  FSETP.GEU.AND P2, PT, R2, 1.175494350822287508e-38, PT ;  /* 0x008000000200780b */ /* 0x000fe20003f4e000 */
[----:B------:R-:W-:Y:S01]  /*02d0*/  @P4 FMUL R27, R27, 0.25 ;  /* 0x3e8000001b1b4820 */ /* 0x000fe20000400000 */
[----:B------:R-:W-:-:S03]  /*02e0*/  FSEL R30, R23, 1, P1 ;  /* 0x3f800000171e7808 */ /* 0x000fc60000800000 */
[----:B------:R-:W-:Y:S01]  /*02f0*/  @P1 FMUL R22, R22, 0.25 ;  /* 0x3e80000016161820 */ /* 0x000fe20000400000 */
[----:B0-----:R-:W2:Y:S01]  /*0300*/  LDG.E.128 R8, desc[UR4][R8.64+0x800] ;  /* 0x0008000408087981 */ /* 0x001ea2000c1e1d00 */
[----:B------:R-:W-:-:S04]  /*0310*/  @!P5 FMUL R27, R27, 16777216 ;  /* 0x4b8000001b1bd820 */ /* 0x000fc80000400000 */
[----:B------:R-:W0:Y:S01]  /*0320*/  MUFU.RCP R24, R27 ;  /* 0x0000001b00187308 */ /* 0x000e220000001000 */
[C---:B------:R-:W-:Y:S01]  /*0330*/  FSEL R31, R23.reuse, 1, P3 ;  /* 0x3f800000171f7808 */ /* 0x040fe20001800000 */
[----:B-1----:R-:W-:Y:S01]  /*0340*/  FMUL R0, R0, R5 ;  /* 0x0000000500007220 */ /* 0x002fe20000400000 */
[----:B------:R-:W-:Y:S01]  /*0350*/  FSEL R23, R23, 1, P4 ;  /* 0x3f80000017177808 */ /* 0x000fe20002000000 */
[----:B------:R-:W-:Y:S01]  /*0360*/  @!P0 FMUL R22, R22, 16777216 ;  /* 0x4b80000016168820 */ /* 0x000fe20000400000 */
[----:B------:R-:W2:Y:S01]  /*0370*/  LDG.E.128 R4, desc[UR4][R20.64+0x800] ;  /* 0x0008000414047981 */ /* 0x000ea2000c1e1d00 */
[----:B------:R-:W-:Y:S02]  /*0380*/  @P3 FMUL R2, R2, 0.25 ;  /* 0x3e80000002023820 */ /* 0x000fe40000400000 */
[----:B------:R-:W-:Y:S01]  /*0390*/  @!P5 FMUL R23, R23, 16777216 ;  /* 0x4b8000001717d820 */ /* 0x000fe20000400000 */
[----:B------:R1:W4:Y:S01]  /*03a0*/  MUFU.RCP R25, R22 ;  /* 0x0000001600197308 */ /* 0x0003220000001000 */
[----:B------:R-:W-:-:S02]  /*03b0*/  @!P2 FMUL R2, R2, 16777216 ;  /* 0x4b8000000202a820 */ /* 0x000fc40000400000 */
[----:B0-----:R-:W-:-:S05]  /*03c0*/  FMUL R24, R24, R23 ;  /* 0x0000001718187220 */ /* 0x001fca0000400000 */
[----:B------:R-:W0:Y:S01]  /*03d0*/  MUFU.RCP R2, R2 ;  /* 0x0000000200027308 */ /* 0x000e220000001000 */
[----:B-1----:R-:W5:Y:S01]  /*03e0*/  LDG.E.128 R20, desc[UR4][R28.64+0x800] ;  /* 0x000800041c147981 */ /* 0x002f62000c1e1d00 */
[----:B------:R-:W-:Y:S01]  /*03f0*/  @!P2 FMUL R31, R31, 16777216 ;  /* 0x4b8000001f1fa820 */ /* 0x000fe20000400000 */
[----:B------:R-:W-:-:S04]  /*0400*/  @!P0 FMUL R30, R30, 16777216 ;  /* 0x4b8000001e1e8820 */ /* 0x000fc80000400000 */
[----:B----4-:R-:W-:Y:S01]  /*0410*/  FMUL R25, R25, R30 ;  /* 0x0000001e19197220 */ /* 0x010fe20000400000 */
[----:B0-----:R-:W-:Y:S02]  /*0420*/  FMUL R2, R2, R31 ;  /* 0x0000001f02027220 */ /* 0x001fe40000400000 */
[----:B------:R-:W0:Y:S01]  /*0430*/  LDC.64 R30, c[0x0][0x218] ;  /* 0x00008600ff1e7b82 */ /* 0x000e220000000a00 */
[----:B---3--:R-:W-:Y:S01]  /*0440*/  FADD R16, R16, R12 ;  /* 0x0000000c10107221 */ /* 0x008fe20000000000 */
[----:B------:R-:W-:Y:S01]  /*0450*/  FADD R17, R17, R13 ;  /* 0x0000000d11117221 */ /* 0x000fe20000000000 */
[----:B------:R-:W-:Y:S01]  /*0460*/  FADD R18, R18, R14 ;  /* 0x0000000e12127221 */ /* 0x000fe20000000000 */
[----:B------:R-:W-:Y:S02]  /*0470*/  FADD R19, R19, R15 ;  /* 0x0000000f13137221 */ /* 0x000fe40000000000 */
[----:B------:R1:W3:Y:S01]  /*0480*/  LDG.E.128 R12, desc[UR4][R28.64] ;  /* 0x000000041c0c7981 */ /* 0x0002e2000c1e1d00 */
[----:B--2---:R-:W-:Y:S01]  /*0490*/  FADD R4, R8, R4 ;  /* 0x0000000408047221 */ /* 0x004fe20000000000 */
[----:B------:R-:W-:Y:S01]  /*04a0*/  FADD R10, R10, R6 ;  /* 0x000000060a0a7221 */ /* 0x000fe20000000000 */
[----:B------:R-:W-:Y:S01]  /*04b0*/  FADD R8, R11, R7 ;  /* 0x000000070b087221 */ /* 0x000fe20000000000 */
[----:B0-----:R-:W-:-:S04]  /*04c0*/  IMAD.WIDE R6, R3, 0x4, R30 ;  /* 0x0000000403067825 */ /* 0x001fc800078e021e */
[----:B------:R-:W-:Y:S01]  /*04d0*/  FADD R30, R9, R5 ;  /* 0x00000005091e7221 */ /* 0x000fe20000000000 */
[----:B-----5:R-:W-:Y:S01]  /*04e0*/  FADD R23, R23, R8 ;  /* 0x0000000817177221 */ /* 0x020fe20000000000 */
[----:B------:R-:W-:Y:S02]  /*04f0*/  FADD R22, R22, R10 ;  /* 0x0000000a16167221 */ /* 0x000fe40000000000 */
[----:B------:R-:W2:Y:S01]  /*0500*/  LDG.E.128 R8, desc[UR4][R6.64] ;  /* 0x0000000406087981 */ /* 0x000ea2000c1e1d00 */
[----:B------:R-:W-:Y:S01]  /*0510*/  FADD R27, R21, R30 ;  /* 0x0000001e151b7221 */ /* 0x000fe20000000000 */
[----:B-1----:R-:W-:Y:S02]  /*0520*/  FADD R29, R20, R4 ;  /* 0x00000004141d7221 */ /* 0x002fe40000000000 */
[----:B------:R-:W0:Y:S01]  /*0530*/  LDC.64 R20, c[0x0][0x210] ;  /* 0x00008400ff147b82 */ /* 0x000e220000000a00 */
[----:B------:R-:W4:Y:S01]  /*0540*/  LDG.E.128 R4, desc[UR4][R6.64+0x800] ;  /* 0x0008000406047981 */ /* 0x000f22000c1e1d00 */
[----:B---3--:R-:W-:Y:S01]  /*0550*/  FADD R15, R15, R19 ;  /* 0x000000130f0f7221 */ /* 0x008fe20000000000 */
[----:B------:R-:W-:Y:S01]  /*0560*/  FADD R19, R12, R16 ;  /* 0x000000100c137221 */ /* 0x000fe20000000000 */
[----:B------:R-:W-:Y:S01]  /*0570*/  FADD R12, R13, R17 ;  /* 0x000000110d0c7221 */ /* 0x000fe20000000000 */
[----:B------:R-:W-:Y:S01]  /*0580*/  FADD R13, R14, R18 ;  /* 0x000000120e0d7221 */ /* 0x000fe20000000000 */
[----:B0-----:R-:W-:-:S04]  /*0590*/  IMAD.WIDE R16, R3, 0x4, R20 ;  /* 0x0000000403107825 */ /* 0x001fc800078e0214 */
[----:B--2---:R-:W-:Y:S01]  /*05a0*/  FADD R20, R8, R19 ;  /* 0x0000001308147221 */ /* 0x004fe20000000000 */
[----:B------:R-:W-:Y:S01]  /*05b0*/  FADD R21, R9, R12 ;  /* 0x0000000c09157221 */ /* 0x000fe20000000000 */
[----:B------:R-:W-:Y:S01]  /*05c0*/  FADD R28, R10, R13 ;  /* 0x0000000d0a1c7221 */ /* 0x000fe20000000000 */
[----:B------:R-:W-:Y:S01]  /*05d0*/  FADD R30, R11, R15 ;  /* 0x0000000f0b1e7221 */ /* 0x000fe20000000000 */
[----:B------:R-:W0:Y:S01]  /*05e0*/  LDC.64 R12, c[0x0][0x238] ;  /* 0x00008e00ff0c7b82 */ /* 0x000e220000000a00 */
[----:B------:R-:W2:Y:S04]  /*05f0*/  LDG.E.128 R8, desc[UR4][R16.64+0x800] ;  /* 0x0008000410087981 */ /* 0x000ea8000c1e1d00 */
[----:B------:R-:W3:Y:S01]  /*0600*/  LDG.E.128 R16, desc[UR4][R16.64] ;  /* 0x0000000410107981 */ /* 0x000ee2000c1e1d00 */
[----:B0-----:R-:W-:-:S06]  /*0610*/  IMAD.WIDE R12, R26, 0x4, R12 ;  /* 0x000000041a0c7825 */ /* 0x001fcc00078e020c */
[----:B------:R-:W5:Y:S01]  /*0620*/  LDG.E.EL.128 R12, desc[UR4][R12.64] ;  /* 0x000000040c0c7981 */ /* 0x000f62000c2e1d00 */
[----:B----4-:R-:W-:Y:S01]  /*0630*/  FADD R6, R6, R22 ;  /* 0x0000001606067221 */ /* 0x010fe20000000000 */
[----:B------:R-:W-:Y:S01]  /*0640*/  FADD R4, R4, R29 ;  /* 0x0000001d04047221 */ /* 0x000fe20000000000 */
[----:B------:R-:W-:Y:S01]  /*0650*/  FADD R5, R5, R27 ;  /* 0x0000001b05057221 */ /* 0x000fe20000000000 */
[----:B------:R-:W-:-:S04]  /*0660*/  FADD R22, R7, R23 ;  /* 0x0000001707167221 */ /* 0x000fc80000000000 */
[----:B--2---:R-:W-:Y:S01]  /*0670*/  FADD R23, R11, R22 ;  /* 0x000000160b177221 */ /* 0x004fe20000000000 */
[----:B------:R-:W-:Y:S01]  /*0680*/  FADD R22, R9, R5 ;  /* 0x0000000509167221 */ /* 0x000fe20000000000 */
[----:B------:R-:W-:Y:S02]  /*0690*/  FADD R27, R8, R4 ;  /* 0x00000004081b7221 */ /* 0x000fe40000000000 */
[----:B------:R-:W0:Y:S08]  /*06a0*/  LDC.64 R8, c[0x0][0x248] ;  /* 0x00009200ff087b82 */ /* 0x000e300000000a00 */
[----:B------:R-:W1:Y:S01]  /*06b0*/  LDC.64 R4, c[0x0][0x250] ;  /* 0x00009400ff047b82 */ /* 0x000e620000000a00 */
[----:B------:R-:W-:Y:S01]  /*06c0*/  FADD R6, R10, R6 ;  /* 0x000000060a067221 */ /* 0x000fe20000000000 */
[----:B---3--:R-:W-:Y:S01]  /*06d0*/  FADD R18, R18, R28 ;  /* 0x0000001c12127221 */ /* 0x008fe20000000000 */
[----:B0-----:R-:W-:-:S04]  /*06e0*/  IMAD.WIDE R8, R26, 0x4, R8 ;  /* 0x000000041a087825 */ /* 0x001fc800078e0208 */
[C---:B-----5:R-:W-:Y:S01]  /*06f0*/  FADD R18, -R14.reuse, R18 ;  /* 0x000000120e127221 */ /* 0x060fe20000000100 */
[----:B------:R-:W-:Y:S01]  /*0700*/  FADD R14, -R14, R6 ;  /* 0x000000060e0e7221 */ /* 0x000fe20000000100 */
[----:B------:R-:W2:Y:S01]  /*0710*/  LDG.E.EL.128 R8, desc[UR4][R8.64] ;  /* 0x0000000408087981 */ /* 0x000ea2000c2e1d00 */
[----:B-1----:R-:W-:-:S06]  /*0720*/  IMAD.WIDE R4, R26, 0x4, R4 ;  /* 0x000000041a047825 */ /* 0x002fcc00078e0204 */
[----:B------:R-:W2:Y:S01]  /*0730*/  LDG.E.EL.128 R4, desc[UR4][R4.64] ;  /* 0x0000000404047981 */ /* 0x000ea2000c2e1d00 */
[C---:B------:R-:W-:Y:S01]  /*0740*/  FMUL R29, R25.reuse, R18 ;  /* 0x00000012191d7220 */ /* 0x040fe20000400000 */
[----:B------:R-:W-:Y:S01]  /*0750*/  FMUL R25, R25, R14 ;  /* 0x0000000e19197220 */ /* 0x000fe20000400000 */
[----:B------:R-:W-:Y:S01]  /*0760*/  FADD R16, R16, R20 ;  /* 0x0000001410107221 */ /* 0x000fe20000000000 */
[----:B------:R-:W-:-:S04]  /*0770*/  FADD R19, R19, R30 ;  /* 0x0000001e13137221 */ /* 0x000fc80000000000 */
[C---:B------:R-:W-:Y:S01]  /*0780*/  FADD R19, -R15.reuse, R19 ;  /* 0x000000130f137221 */ /* 0x040fe20000000100 */
[----:B------:R-:W-:-:S03]  /*0790*/  FADD R15, -R15, R23 ;  /* 0x000000170f0f7221 */ /* 0x000fc60000000100 */
[C---:B------:R-:W-:Y:S01]  /*07a0*/  FMUL R26, R24.reuse, R19 ;  /* 0x00000013181a7220 */ /* 0x040fe20000400000 */
[----:B------:R-:W-:Y:S01]  /*07b0*/  FMUL R24, R24, R15 ;  /* 0x0000000f18187220 */ /* 0x000fe20000400000 */
[C---:B------:R-:W-:Y:S01]  /*07c0*/  FADD R16, -R12.reuse, R16 ;  /* 0x000000100c107221 */ /* 0x040fe20000000100 */
[----:B------:R-:W-:Y:S01]  /*07d0*/  FADD R12, -R12, R27 ;  /* 0x0000001b0c0c7221 */ /* 0x000fe20000000100 */
[C-C-:B--2---:R-:W-:Y:S01]  /*07e0*/  FFMA R20, R10.reuse, R29, R6.reuse ;  /* 0x0000001d0a147223 */ /* 0x144fe20000000006 */
[----:B------:R-:W-:Y:S01]  /*07f0*/  FFMA R6, R10, R25, R6 ;  /* 0x000000190a067223 */ /* 0x000fe20000000006 */
[----:B------:R-:W-:Y:S01]  /*0800*/  FADD R10, R17, R21 ;  /* 0x00000015110a7221 */ /* 0x000fe20000000000 */
[----:B------:R-:W0:Y:S03]  /*0810*/  LDC.64 R28, c[0x0][0x258] ;  /* 0x00009600ff1c7b82 */ /* 0x000e260000000a00 */
[C---:B------:R-:W-:Y:S01]  /*0820*/  FADD R17, -R13.reuse, R10 ;  /* 0x0000000a0d117221 */ /* 0x040fe20000000100 */
[----:B------:R-:W-:-:S04]  /*0830*/  FADD R13, -R13, R22 ;  /* 0x000000160d0d7221 */ /* 0x000fc80000000100 */
[----:B------:R-:W1:Y:S01]  /*0840*/  LDC.64 R22, c[0x0][0x260] ;  /* 0x00009800ff167b82 */ /* 0x000e620000000a00 */
[C-C-:B------:R-:W-:Y:S01]  /*0850*/  FFMA R10, R11.reuse, R26, R7.reuse ;  /* 0x0000001a0b0a7223 */ /* 0x140fe20000000007 */
[----:B------:R-:W-:Y:S01]  /*0860*/  FFMA R7, R11, R24, R7 ;  /* 0x000000180b077223 */ /* 0x000fe20000000007 */
[C---:B------:R-:W-:Y:S01]  /*0870*/  FMUL R24, R2.reuse, R17 ;  /* 0x0000001102187220 */ /* 0x040fe20000400000 */
[----:B------:R-:W-:Y:S01]  /*0880*/  FMUL R2, R2, R13 ;  /* 0x0000000d02027220 */ /* 0x000fe20000400000 */
[C---:B------:R-:W-:Y:S01]  /*0890*/  FMUL R21, R0.reuse, R16 ;  /* 0x0000001000157220 */ /* 0x040fe20000400000 */
[----:B------:R-:W-:Y:S01]  /*08a0*/  FMUL R11, R0, R12 ;  /* 0x0000000c000b7220 */ /* 0x000fe20000400000 */
[C-C-:B------:R-:W-:Y:S01]  /*08b0*/  FFMA R0, R9.reuse, R24, R5.reuse ;  /* 0x0000001809007223 */ /* 0x140fe20000000005 */
[----:B------:R-:W-:Y:S01]  /*08c0*/  FFMA R5, R9, R2, R5 ;  /* 0x0000000209057223 */ /* 0x000fe20000000005 */
[C-C-:B------:R-:W-:Y:S01]  /*08d0*/  FFMA R2, R8.reuse, R21, R4.reuse ;  /* 0x0000001508027223 */ /* 0x140fe20000000004 */
[----:B------:R-:W-:Y:S01]  /*08e0*/  FFMA R4, R8, R11, R4 ;  /* 0x0000000b08047223 */ /* 0x000fe20000000004 */
[----:B------:R-:W-:-:S02]  /*08f0*/  FSETP.GEU.AND P6, PT, R7, RZ, PT ;  /* 0x000000ff0700720b */ /* 0x000fc40003fce000 */
[----:B------:R-:W-:Y:S02]  /*0900*/  FSETP.GEU.AND P3, PT, R10, RZ, PT ;  /* 0x000000ff0a00720b */ /* 0x000fe40003f6e000 */
[----:B------:R-:W-:Y:S02]  /*0910*/  SEL R7, R7, RZ, P6 ;  /* 0x000000ff07077207 */ /* 0x000fe40003000000 */
[----:B------:R-:W-:Y:S02]  /*0920*/  FSETP.GEU.AND P5, PT, R6, RZ, PT ;  /* 0x000000ff0600720b */ /* 0x000fe40003fae000 */
[----:B------:R-:W-:Y:S02]  /*0930*/  FSETP.GEU.AND P4, PT, R5, RZ, PT ;  /* 0x000000ff0500720b */ /* 0x000fe40003f8e000 */
[----:B------:R-:W-:Y:S02]  /*0940*/  FSETP.GEU.AND P0, PT, R4, RZ, PT ;  /* 0x000000ff0400720b */ /* 0x000fe40003f0e000 */
[----:B------:R-:W-:-:S02]  /*0950*/  FSETP.GEU.AND P2, PT, R20, RZ, PT ;  /* 0x000000ff1400720b */ /* 0x000fc40003f4e000 */
[----:B------:R-:W-:Y:S02]  /*0960*/  FSETP.GEU.AND P1, PT, R0, RZ, PT ;  /* 0x000000ff0000720b */ /* 0x000fe40003f2e000 */
[----:B------:R-:W-:Y:S01]  /*0970*/  FSETP.GEU.AND P6, PT, R2, RZ, PT ;  /* 0x000000ff0200720b */ /* 0x000fe20003fce000 */
[C---:B0-----:R-:W-:Y:S01]  /*0980*/  IMAD.WIDE R28, R3.reuse, 0x4, R28 ;  /* 0x00000004031c7825 */ /* 0x041fe200078e021c */
[----:B------:R-:W-:Y:S02]  /*0990*/  SEL R11, R10, RZ, P3 ;  /* 0x000000ff0a0b7207 */ /* 0x000fe40001800000 */
[----:B------:R-:W-:Y:S01]  /*09a0*/  SEL R6, R6, RZ, P5 ;  /* 0x000000ff06067207 */ /* 0x000fe20002800000 */
[----:B-1----:R-:W-:Y:S01]  /*09b0*/  IMAD.WIDE R22, R3, 0x4, R22 ;  /* 0x0000000403167825 */ /* 0x002fe200078e0216 */
[----:B------:R-:W-:Y:S02]  /*09c0*/  SEL R5, R5, RZ, P4 ;  /* 0x000000ff05057207 */ /* 0x000fe40002000000 */
[----:B------:R-:W-:-:S02]  /*09d0*/  SEL R10, R20, RZ, P2 ;  /* 0x000000ff140a7207 */ /* 0x000fc40001000000 */
[----:B------:R-:W-:Y:S02]  /*09e0*/  SEL R9, R0, RZ, P1 ;  /* 0x000000ff00097207 */ /* 0x000fe40000800000 */
[----:B------:R-:W-:Y:S02]  /*09f0*/  SEL R8, R2, RZ, P6 ;  /* 0x000000ff02087207 */ /* 0x000fe40003000000 */
[----:B------:R-:W-:-:S03]  /*0a00*/  SEL R4, R4, RZ, P0 ;  /* 0x000000ff04047207 */ /* 0x000fc60000000000 */
[----:B------:R-:W-:Y:S04]  /*0a10*/  STG.E.128 desc[UR4][R28.64], R8 ;  /* 0x000000081c007986 */ /* 0x000fe8000c101d04 */
[----:B------:R-:W-:Y:S04]  /*0a20*/  STG.E.128 desc[UR4][R28.64+0x800], R4 ;  /* 0x000800041c007986 */ /* 0x000fe8000c101d04 */
[----:B------:R-:W-:Y:S04]  /*0a30*/  STG.E.128 desc[UR4][R22.64], R16 ;  /* 0x0000001016007986 */ /* 0x000fe8000c101d04 */
[----:B------:R-:W-:Y:S01]  /*0a40*/  STG.E.128 desc[UR4][R22.64+0x800], R12 ;  /* 0x0008000c16007986 */ /* 0x000fe2000c101d04 */
[----:B------:R-:W-:Y:S05]  /*0a50*/  EXIT ;  /* 0x000000000000794d */ /* 0x000fea0003800000 */
.L_x_0:
[----:B------:R-:W-:-:S00]  /*0a60*/  BRA `(.L_x_0) ;  /* 0xfffffffc00fc7947 */ /* 0x000fc0000383ffff */
[----:B------:R-:W-:-:S00]  /*0a70*/  NOP ;  /* 0x0000000000007918 */ /* 0x000fc00000000000 */
        /* <DEDUP_REMOVED lines=8> */
.L_x_1:


//--------------------- .nv.global.init           --------------------------
	.section	.nv.global.init,"aw",@progbits
.nv.global.init:
	.type		_$_str,@object
	.size		_$_str,(_$_str_$_2 - _$_str)
_$_str:
        /*0000*/ 	.byte	0x5f, 0x5f, 0x43, 0x55, 0x44, 0x41, 0x5f, 0x46, 0x54, 0x5a, 0x00
	.type		_$_str_$_2,@object
	.size		_$_str_$_2,(.L_1 - _$_str_$_2)
_$_str_$_2:
        /*000b*/ 	.byte	0x5f, 0x5f, 0x43, 0x55, 0x44, 0x41, 0x5f, 0x50, 0x52, 0x45, 0x43, 0x5f, 0x53, 0x51, 0x52, 0x54
        /*001b*/ 	.byte	0x00
.L_1:


//--------------------- .nv.constant0.triton_poi_fused__native_batch_norm_legit_no_training_add_native_batch_norm_backward_relu_15 --------------------------
	.section	.nv.constant0.triton_poi_fused__native_batch_norm_legit_no_training_add_native_batch_norm_backward_relu_15,"a",@progbits
	.sectionflags	@""
	.align	4
.nv.constant0.triton_poi_fused__native_batch_norm_legit_no_training_add_native_batch_norm_backward_relu_15:
	.zero		620
